//
// Generated by NVIDIA NVVM Compiler
//
// Compiler Build ID: CL-36424714
// Cuda compilation tools, release 13.0, V13.0.88
// Based on NVVM 20.0.0
//

.version 9.0
.target sm_100
.address_size 64

	// .globl	_Z6conv1dPiS_ii
.const .align 4 .b8 gM[40];

.visible .entry _Z6conv1dPiS_ii(
	.param .u64 .ptr .align 1 _Z6conv1dPiS_ii_param_0,
	.param .u64 .ptr .align 1 _Z6conv1dPiS_ii_param_1,
	.param .u32 _Z6conv1dPiS_ii_param_2,
	.param .u32 _Z6conv1dPiS_ii_param_3
)
{
	.reg .pred 	%p<56>;
	.reg .b32 	%r<148>;
	.reg .b64 	%rd<49>;

	ld.param.u64 	%rd6, [_Z6conv1dPiS_ii_param_0];
	ld.param.u64 	%rd5, [_Z6conv1dPiS_ii_param_1];
	ld.param.u32 	%r65, [_Z6conv1dPiS_ii_param_2];
	ld.param.u32 	%r66, [_Z6conv1dPiS_ii_param_3];
	cvta.to.global.u64 	%rd1, %rd6;
	mov.u32 	%r67, %ctaid.x;
	mov.u32 	%r68, %ctaid.y;
	mov.u32 	%r69, %nctaid.x;
	mov.u32 	%r70, %ctaid.z;
	mov.u32 	%r71, %nctaid.y;
	mad.lo.s32 	%r72, %r71, %r70, %r68;
	mad.lo.s32 	%r73, %r72, %r69, %r67;
	mov.u32 	%r74, %ntid.x;
	mov.u32 	%r75, %ntid.y;
	mov.u32 	%r76, %ntid.z;
	mov.u32 	%r77, %tid.x;
	mov.u32 	%r78, %tid.y;
	mov.u32 	%r79, %tid.z;
	mad.lo.s32 	%r80, %r73, %r76, %r79;
	mad.lo.s32 	%r81, %r80, %r75, %r78;
	mad.lo.s32 	%r1, %r81, %r74, %r77;
	setp.ge.s32 	%p1, %r1, %r65;
	@%p1 bra 	$L__BB0_43;
	shr.u32 	%r83, %r66, 31;
	add.s32 	%r84, %r66, %r83;
	shr.s32 	%r85, %r84, 1;
	sub.s32 	%r2, %r1, %r85;
	setp.lt.s32 	%p2, %r66, 1;
	mov.b32 	%r124, 0;
	@%p2 bra 	$L__BB0_42;
	and.b32  	%r3, %r66, 7;
	setp.lt.u32 	%p3, %r66, 8;
	mov.b32 	%r140, 0;
	mov.u32 	%r124, %r140;
	@%p3 bra 	$L__BB0_21;
	and.b32  	%r140, %r66, 2147483640;
	mov.b32 	%r122, 0;
	mov.u64 	%rd8, gM;
	mov.u32 	%r124, %r122;
$L__BB0_4:
	.pragma "nounroll";
	add.s32 	%r7, %r2, %r122;
	setp.lt.s32 	%p4, %r7, 0;
	setp.ge.s32 	%p5, %r7, %r65;
	mul.wide.u32 	%rd7, %r122, 4;
	add.s64 	%rd2, %rd8, %rd7;
	or.pred  	%p6, %p4, %p5;
	@%p6 bra 	$L__BB0_6;
	mul.wide.u32 	%rd9, %r7, 4;
	add.s64 	%rd10, %rd1, %rd9;
	ld.global.u32 	%r89, [%rd10];
	ld.const.u32 	%r90, [%rd2];
	mad.lo.s32 	%r124, %r90, %r89, %r124;
$L__BB0_6:
	add.s32 	%r10, %r7, 1;
	setp.lt.s32 	%p7, %r10, 0;
	setp.ge.s32 	%p8, %r10, %r65;
	or.pred  	%p9, %p7, %p8;
	@%p9 bra 	$L__BB0_8;
	mul.wide.u32 	%rd11, %r10, 4;
	add.s64 	%rd12, %rd1, %rd11;
	ld.global.u32 	%r91, [%rd12];
	ld.const.u32 	%r92, [%rd2+4];
	mad.lo.s32 	%r124, %r92, %r91, %r124;
$L__BB0_8:
	add.s32 	%r13, %r7, 2;
	setp.lt.s32 	%p10, %r13, 0;
	setp.ge.s32 	%p11, %r13, %r65;
	or.pred  	%p12, %p10, %p11;
	@%p12 bra 	$L__BB0_10;
	mul.wide.u32 	%rd13, %r13, 4;
	add.s64 	%rd14, %rd1, %rd13;
	ld.global.u32 	%r93, [%rd14];
	ld.const.u32 	%r94, [%rd2+8];
	mad.lo.s32 	%r124, %r94, %r93, %r124;
$L__BB0_10:
	add.s32 	%r16, %r7, 3;
	setp.lt.s32 	%p13, %r16, 0;
	setp.ge.s32 	%p14, %r16, %r65;
	or.pred  	%p15, %p13, %p14;
	@%p15 bra 	$L__BB0_12;
	mul.wide.u32 	%rd15, %r16, 4;
	add.s64 	%rd16, %rd1, %rd15;
	ld.global.u32 	%r95, [%rd16];
	ld.const.u32 	%r96, [%rd2+12];
	mad.lo.s32 	%r124, %r96, %r95, %r124;
$L__BB0_12:
	add.s32 	%r19, %r7, 4;
	setp.lt.s32 	%p16, %r19, 0;
	setp.ge.s32 	%p17, %r19, %r65;
	or.pred  	%p18, %p16, %p17;
	@%p18 bra 	$L__BB0_14;
	mul.wide.u32 	%rd17, %r19, 4;
	add.s64 	%rd18, %rd1, %rd17;
	ld.global.u32 	%r97, [%rd18];
	ld.const.u32 	%r98, [%rd2+16];
	mad.lo.s32 	%r124, %r98, %r97, %r124;
$L__BB0_14:
	add.s32 	%r22, %r7, 5;
	setp.lt.s32 	%p19, %r22, 0;
	setp.ge.s32 	%p20, %r22, %r65;
	or.pred  	%p21, %p19, %p20;
	@%p21 bra 	$L__BB0_16;
	mul.wide.u32 	%rd19, %r22, 4;
	add.s64 	%rd20, %rd1, %rd19;
	ld.global.u32 	%r99, [%rd20];
	ld.const.u32 	%r100, [%rd2+20];
	mad.lo.s32 	%r124, %r100, %r99, %r124;
$L__BB0_16:
	add.s32 	%r25, %r7, 6;
	setp.lt.s32 	%p22, %r25, 0;
	setp.ge.s32 	%p23, %r25, %r65;
	or.pred  	%p24, %p22, %p23;
	@%p24 bra 	$L__BB0_18;
	mul.wide.u32 	%rd21, %r25, 4;
	add.s64 	%rd22, %rd1, %rd21;
	ld.global.u32 	%r101, [%rd22];
	ld.const.u32 	%r102, [%rd2+24];
	mad.lo.s32 	%r124, %r102, %r101, %r124;
$L__BB0_18:
	add.s32 	%r28, %r7, 7;
	setp.lt.s32 	%p25, %r28, 0;
	setp.ge.s32 	%p26, %r28, %r65;
	or.pred  	%p27, %p25, %p26;
	@%p27 bra 	$L__BB0_20;
	mul.wide.u32 	%rd23, %r28, 4;
	add.s64 	%rd24, %rd1, %rd23;
	ld.global.u32 	%r103, [%rd24];
	ld.const.u32 	%r104, [%rd2+28];
	mad.lo.s32 	%r124, %r104, %r103, %r124;
$L__BB0_20:
	add.s32 	%r122, %r122, 8;
	setp.ne.s32 	%p28, %r122, %r140;
	@%p28 bra 	$L__BB0_4;
$L__BB0_21:
	setp.eq.s32 	%p29, %r3, 0;
	@%p29 bra 	$L__BB0_42;
	and.b32  	%r35, %r66, 3;
	setp.lt.u32 	%p30, %r3, 4;
	@%p30 bra 	$L__BB0_32;
	add.s32 	%r36, %r2, %r140;
	setp.lt.s32 	%p31, %r36, 0;
	setp.ge.s32 	%p32, %r36, %r65;
	mul.wide.u32 	%rd25, %r140, 4;
	mov.u64 	%rd26, gM;
	add.s64 	%rd3, %rd26, %rd25;
	or.pred  	%p33, %p31, %p32;
	@%p33 bra 	$L__BB0_25;
	mul.wide.u32 	%rd27, %r36, 4;
	add.s64 	%rd28, %rd1, %rd27;
	ld.global.u32 	%r106, [%rd28];
	ld.const.u32 	%r107, [%rd3];
	mad.lo.s32 	%r124, %r107, %r106, %r124;
$L__BB0_25:
	add.s32 	%r39, %r36, 1;
	setp.lt.s32 	%p34, %r39, 0;
	setp.ge.s32 	%p35, %r39, %r65;
	or.pred  	%p36, %p34, %p35;
	@%p36 bra 	$L__BB0_27;
	mul.wide.u32 	%rd29, %r39, 4;
	add.s64 	%rd30, %rd1, %rd29;
	ld.global.u32 	%r108, [%rd30];
	ld.const.u32 	%r109, [%rd3+4];
	mad.lo.s32 	%r124, %r109, %r108, %r124;
$L__BB0_27:
	add.s32 	%r42, %r36, 2;
	setp.lt.s32 	%p37, %r42, 0;
	setp.ge.s32 	%p38, %r42, %r65;
	or.pred  	%p39, %p37, %p38;
	@%p39 bra 	$L__BB0_29;
	mul.wide.u32 	%rd31, %r42, 4;
	add.s64 	%rd32, %rd1, %rd31;
	ld.global.u32 	%r110, [%rd32];
	ld.const.u32 	%r111, [%rd3+8];
	mad.lo.s32 	%r124, %r111, %r110, %r124;
$L__BB0_29:
	add.s32 	%r45, %r36, 3;
	setp.lt.s32 	%p40, %r45, 0;
	setp.ge.s32 	%p41, %r45, %r65;
	or.pred  	%p42, %p40, %p41;
	@%p42 bra 	$L__BB0_31;
	mul.wide.u32 	%rd33, %r45, 4;
	add.s64 	%rd34, %rd1, %rd33;
	ld.global.u32 	%r112, [%rd34];
	ld.const.u32 	%r113, [%rd3+12];
	mad.lo.s32 	%r124, %r113, %r112, %r124;
$L__BB0_31:
	add.s32 	%r140, %r140, 4;
$L__BB0_32:
	setp.eq.s32 	%p43, %r35, 0;
	@%p43 bra 	$L__BB0_42;
	setp.eq.s32 	%p44, %r35, 1;
	@%p44 bra 	$L__BB0_39;
	add.s32 	%r52, %r2, %r140;
	setp.lt.s32 	%p45, %r52, 0;
	setp.ge.s32 	%p46, %r52, %r65;
	mul.wide.u32 	%rd35, %r140, 4;
	mov.u64 	%rd36, gM;
	add.s64 	%rd4, %rd36, %rd35;
	or.pred  	%p47, %p45, %p46;
	@%p47 bra 	$L__BB0_36;
	mul.wide.u32 	%rd37, %r52, 4;
	add.s64 	%rd38, %rd1, %rd37;
	ld.global.u32 	%r115, [%rd38];
	ld.const.u32 	%r116, [%rd4];
	mad.lo.s32 	%r124, %r116, %r115, %r124;
$L__BB0_36:
	add.s32 	%r55, %r52, 1;
	setp.lt.s32 	%p48, %r55, 0;
	setp.ge.s32 	%p49, %r55, %r65;
	or.pred  	%p50, %p48, %p49;
	@%p50 bra 	$L__BB0_38;
	mul.wide.u32 	%rd39, %r55, 4;
	add.s64 	%rd40, %rd1, %rd39;
	ld.global.u32 	%r117, [%rd40];
	ld.const.u32 	%r118, [%rd4+4];
	mad.lo.s32 	%r124, %r118, %r117, %r124;
$L__BB0_38:
	add.s32 	%r140, %r140, 2;
$L__BB0_39:
	and.b32  	%r119, %r66, 1;
	setp.eq.b32 	%p51, %r119, 1;
	not.pred 	%p52, %p51;
	@%p52 bra 	$L__BB0_42;
	add.s32 	%r62, %r2, %r140;
	setp.lt.s32 	%p53, %r62, 0;
	setp.ge.s32 	%p54, %r62, %r65;
	or.pred  	%p55, %p53, %p54;
	@%p55 bra 	$L__BB0_42;
	mul.wide.u32 	%rd41, %r62, 4;
	add.s64 	%rd42, %rd1, %rd41;
	ld.global.u32 	%r120, [%rd42];
	mul.wide.u32 	%rd43, %r140, 4;
	mov.u64 	%rd44, gM;
	add.s64 	%rd45, %rd44, %rd43;
	ld.const.u32 	%r121, [%rd45];
	mad.lo.s32 	%r124, %r121, %r120, %r124;
$L__BB0_42:
	cvta.to.global.u64 	%rd46, %rd5;
	mul.wide.s32 	%rd47, %r1, 4;
	add.s64 	%rd48, %rd46, %rd47;
	st.global.u32 	[%rd48], %r124;
$L__BB0_43:
	ret;

}


// ===== COMPILED SASS (sm_100) =====

	.target	sm_100

	.elftype	@"ET_EXEC"


//--------------------- .note.nv.tkinfo           --------------------------
	.section	.note.nv.tkinfo,"",@"SHT_NOTE"
	.sectionflags	@"SHF_NOTE_NV_TKINFO"
	.tkinfo
        /*0018*/ 	.word	0x00000002
        /*0030*/ 	.string	""
        /*0030*/ 	.string	"ptxas"
        /*0030*/ 	.string	"Cuda compilation tools, release 13.0, V13.0.88"
        /*0030*/ 	.string	"Build cuda_13.0.r13.0/compiler.36424714_0"
        /*0030*/ 	.string	"-arch sm_100 -m 64 "



//--------------------- .note.nv.cuinfo           --------------------------
	.section	.note.nv.cuinfo,"",@"SHT_NOTE"
	.sectionflags	@"SHF_NOTE_NV_CUINFO"
        /*0018*/ 	.short	0x0002
        /*001a*/ 	.short	0x0064
        /*001c*/ 	.short	0x0082
	.zero		2


//--------------------- .nv.info                  --------------------------
	.section	.nv.info,"",@"SHT_CUDA_INFO"
	.align	4


	//----- nvinfo : EIATTR_REGCOUNT
	.align		4
        /*0000*/ 	.byte	0x04, 0x2f
        /*0002*/ 	.short	(.L_2 - .L_1)
	.align		4
.L_1:
        /*0004*/ 	.word	index@(_Z6conv1dPiS_ii)
        /*0008*/ 	.word	0x00000020


	//----- nvinfo : EIATTR_FRAME_SIZE
	.align		4
.L_2:
        /*000c*/ 	.byte	0x04, 0x11
        /*000e*/ 	.short	(.L_4 - .L_3)
	.align		4
.L_3:
        /*0010*/ 	.word	index@(_Z6conv1dPiS_ii)
        /*0014*/ 	.word	0x00000000


	//----- nvinfo : EIATTR_MIN_STACK_SIZE
	.align		4
.L_4:
        /*0018*/ 	.byte	0x04, 0x12
        /*001a*/ 	.short	(.L_6 - .L_5)
	.align		4
.L_5:
        /*001c*/ 	.word	index@(_Z6conv1dPiS_ii)
        /*0020*/ 	.word	0x00000000
.L_6:


//--------------------- .nv.compat                --------------------------
	.section	.nv.compat,"",@"SHT_CUDA_COMPAT_INFO"
	.align	4
        /*0000*/ 	.byte	0x02, 0x09, 0x00, 0x00, 0x02, 0x02, 0x01, 0x00, 0x02, 0x05, 0x05, 0x00, 0x03, 0x07, 0x01, 0x01
        /*0010*/ 	.byte	0x02, 0x03, 0x00, 0x00, 0x02, 0x06, 0x01, 0x00, 0x04, 0x0b, 0x08, 0x00, 0x09, 0x00, 0x00, 0x00
        /*0020*/ 	.byte	0x00, 0x00, 0x00, 0x00


//--------------------- .nv.info._Z6conv1dPiS_ii  --------------------------
	.section	.nv.info._Z6conv1dPiS_ii,"",@"SHT_CUDA_INFO"
	.sectionflags	@""
	.align	4


	//----- nvinfo : EIATTR_CUDA_API_VERSION
	.align		4
        /*0000*/ 	.byte	0x04, 0x37
        /*0002*/ 	.short	(.L_8 - .L_7)
.L_7:
        /*0004*/ 	.word	0x00000082


	//----- nvinfo : EIATTR_KPARAM_INFO
	.align		4
.L_8:
        /*0008*/ 	.byte	0x04, 0x17
        /*000a*/ 	.short	(.L_10 - .L_9)
.L_9:
        /*000c*/ 	.word	0x00000000
        /*0010*/ 	.short	0x0003
        /*0012*/ 	.short	0x0014
        /*0014*/ 	.byte	0x00, 0xf0, 0x11, 0x00


	//----- nvinfo : EIATTR_KPARAM_INFO
	.align		4
.L_10:
        /*0018*/ 	.byte	0x04, 0x17
        /*001a*/ 	.short	(.L_12 - .L_11)
.L_11:
        /*001c*/ 	.word	0x00000000
        /*0020*/ 	.short	0x0002
        /*0022*/ 	.short	0x0010
        /*0024*/ 	.byte	0x00, 0xf0, 0x11, 0x00


	//----- nvinfo : EIATTR_KPARAM_INFO
	.align		4
.L_12:
        /*0028*/ 	.byte	0x04, 0x17
        /*002a*/ 	.short	(.L_14 - .L_13)
.L_13:
        /*002c*/ 	.word	0x00000000
        /*0030*/ 	.short	0x0001
        /*0032*/ 	.short	0x0008
        /*0034*/ 	.byte	0x00, 0xf5, 0x21, 0x00


	//----- nvinfo : EIATTR_KPARAM_INFO
	.align		4
.L_14:
        /*0038*/ 	.byte	0x04, 0x17
        /*003a*/ 	.short	(.L_16 - .L_15)
.L_15:
        /*003c*/ 	.word	0x00000000
        /*0040*/ 	.short	0x0000
        /*0042*/ 	.short	0x0000
        /*0044*/ 	.byte	0x00, 0xf5, 0x21, 0x00


	//----- nvinfo : EIATTR_SPARSE_MMA_MASK
	.align		4
.L_16:
        /*0048*/ 	.byte	0x03, 0x50
        /*004a*/ 	.short	0x0000


	//----- nvinfo : EIATTR_MAXREG_COUNT
	.align		4
        /*004c*/ 	.byte	0x03, 0x1b
        /*004e*/ 	.short	0x00ff


	//----- nvinfo : EIATTR_MERCURY_ISA_VERSION
	.align		4
        /*0050*/ 	.byte	0x03, 0x5f
        /*0052*/ 	.short	0x0101


	//----- nvinfo : EIATTR_VRC_CTA_INIT_COUNT
	.align		4
        /*0054*/ 	.byte	0x02, 0x4a
	.zero		1
	.zero		1


	//----- nvinfo : EIATTR_EXIT_INSTR_OFFSETS
	.align		4
        /*0058*/ 	.byte	0x04, 0x1c
        /*005a*/ 	.short	(.L_18 - .L_17)


	//   ....[0]....
.L_17:
        /*005c*/ 	.word	0x00000130


	//   ....[1]....
        /*0060*/ 	.word	0x00000ba0


	//----- nvinfo : EIATTR_CRS_STACK_SIZE
	.align		4
.L_18:
        /*0064*/ 	.byte	0x04, 0x1e
        /*0066*/ 	.short	(.L_20 - .L_19)
.L_19:
        /*0068*/ 	.word	0x00000000


	//----- nvinfo : EIATTR_CBANK_PARAM_SIZE
	.align		4
.L_20:
        /*006c*/ 	.byte	0x03, 0x19
        /*006e*/ 	.short	0x0018


	//----- nvinfo : EIATTR_PARAM_CBANK
	.align		4
        /*0070*/ 	.byte	0x04, 0x0a
        /*0072*/ 	.short	(.L_22 - .L_21)
	.align		4
.L_21:
        /*0074*/ 	.word	index@(.nv.constant0._Z6conv1dPiS_ii)
        /*0078*/ 	.short	0x0380
        /*007a*/ 	.short	0x0018


	//----- nvinfo : EIATTR_SW_WAR
	.align		4
.L_22:
        /*007c*/ 	.byte	0x04, 0x36
        /*007e*/ 	.short	(.L_24 - .L_23)
.L_23:
        /*0080*/ 	.word	0x00000008
.L_24:


//--------------------- .nv.callgraph             --------------------------
	.section	.nv.callgraph,"",@"SHT_CUDA_CALLGRAPH"
	.align	4
	.sectionentsize	8
	.align		4
        /*0000*/ 	.word	0x00000000
	.align		4
        /*0004*/ 	.word	0xffffffff
	.align		4
        /*0008*/ 	.word	0x00000000
	.align		4
        /*000c*/ 	.word	0xfffffffe
	.align		4
        /*0010*/ 	.word	0x00000000
	.align		4
        /*0014*/ 	.word	0xfffffffd
	.align		4
        /*0018*/ 	.word	0x00000000
	.align		4
        /*001c*/ 	.word	0xfffffffc


//--------------------- .nv.constant3             --------------------------
	.section	.nv.constant3,"a",@progbits
	.align	4
.nv.constant3:
	.type		gM,@object
	.size		gM,(.L_0 - gM)
gM:
	.zero		40
.L_0:


//--------------------- .text._Z6conv1dPiS_ii     --------------------------
	.section	.text._Z6conv1dPiS_ii,"ax",@progbits
	.align	128
        .global         _Z6conv1dPiS_ii
        .type           _Z6conv1dPiS_ii,@function
        .size           _Z6conv1dPiS_ii,(.L_x_7 - _Z6conv1dPiS_ii)
        .other          _Z6conv1dPiS_ii,@"STO_CUDA_ENTRY STV_DEFAULT"
_Z6conv1dPiS_ii:
.text._Z6conv1dPiS_ii:
[----:B------:R-:W-:Y:S08]  /*0000*/  LDC R1, c[0x0][0x37c] ;  /* 0x0000df00ff017b82 */ /* 0x000ff00000000800 */
[----:B------:R-:W-:Y:S01]  /*0010*/  S2UR UR4, SR_CTAID.Y ;  /* 0x00000000000479c3 */ /* 0x000fe20000002600 */
[----:B------:R-:W0:Y:S01]  /*0020*/  S2R R7, SR_TID.Z ;  /* 0x0000000000077919 */ /* 0x000e220000002300 */
[----:B------:R-:W1:Y:S01]  /*0030*/  LDCU UR6, c[0x0][0x370] ;  /* 0x00006e00ff0677ac */ /* 0x000e620008000800 */
[----:B------:R-:W2:Y:S01]  /*0040*/  S2R R5, SR_TID.Y ;  /* 0x0000000000057919 */ /* 0x000ea20000002200 */
[----:B------:R-:W3:Y:S04]  /*0050*/  LDCU UR8, c[0x0][0x374] ;  /* 0x00006e80ff0877ac */ /* 0x000ee80008000800 */
[----:B------:R-:W3:Y:S01]  /*0060*/  S2UR UR7, SR_CTAID.Z ;  /* 0x00000000000779c3 */ /* 0x000ee20000002700 */
[----:B------:R-:W4:Y:S01]  /*0070*/  S2R R3, SR_TID.X ;  /* 0x0000000000037919 */ /* 0x000f220000002100 */
[----:B------:R-:W4:Y:S01]  /*0080*/  LDCU UR9, c[0x0][0x360] ;  /* 0x00006c00ff0977ac */ /* 0x000f220008000800 */
[----:B------:R-:W2:Y:S05]  /*0090*/  LDCU UR10, c[0x0][0x364] ;  /* 0x00006c80ff0a77ac */ /* 0x000eaa0008000800 */
[----:B------:R-:W1:Y:S08]  /*00a0*/  S2UR UR5, SR_CTAID.X ;  /* 0x00000000000579c3 */ /* 0x000e700000002500 */
[----:B------:R-:W0:Y:S01]  /*00b0*/  LDC R0, c[0x0][0x368] ;  /* 0x0000da00ff007b82 */ /* 0x000e220000000800 */
[----:B---3--:R-:W-:-:S04]  /*00c0*/  UIMAD UR4, UR7, UR8, UR4 ;  /* 0x00000008070472a4 */ /* 0x008fc8000f8e0204 */
[----:B-1----:R-:W-:Y:S01]  /*00d0*/  UIMAD UR4, UR4, UR6, UR5 ;  /* 0x00000006040472a4 */ /* 0x002fe2000f8e0205 */
[----:B------:R-:W1:Y:S05]  /*00e0*/  LDCU UR5, c[0x0][0x390] ;  /* 0x00007200ff0577ac */ /* 0x000e6a0008000800 */
[----:B0-----:R-:W-:-:S04]  /*00f0*/  IMAD R0, R0, UR4, R7 ;  /* 0x0000000400007c24 */ /* 0x001fc8000f8e0207 */
[----:B--2---:R-:W-:-:S04]  /*0100*/  IMAD R0, R0, UR10, R5 ;  /* 0x0000000a00007c24 */ /* 0x004fc8000f8e0205 */
[----:B----4-:R-:W-:-:S05]  /*0110*/  IMAD R2, R0, UR9, R3 ;  /* 0x0000000900027c24 */ /* 0x010fca000f8e0203 */
[----:B-1----:R-:W-:-:S13]  /*0120*/  ISETP.GE.AND P0, PT, R2, UR5, PT ;  /* 0x0000000502007c0c */ /* 0x002fda000bf06270 */
[----:B------:R-:W-:Y:S05]  /*0130*/  @P0 EXIT ;  /* 0x000000000000094d */ /* 0x000fea0003800000 */
[----:B------:R-:W0:Y:S01]  /*0140*/  LDCU UR6, c[0x0][0x394] ;  /* 0x00007280ff0677ac */ /* 0x000e220008000800 */
[----:B------:R-:W-:Y:S01]  /*0150*/  HFMA2 R0, -RZ, RZ, 0, 0 ;  /* 0x00000000ff007431 */ /* 0x000fe200000001ff */
[----:B------:R-:W1:Y:S01]  /*0160*/  LDCU.64 UR8, c[0x0][0x358] ;  /* 0x00006b00ff0877ac */ /* 0x000e620008000a00 */
[----:B0-----:R-:W-:-:S09]  /*0170*/  UISETP.GE.AND UP0, UPT, UR6, 0x1, UPT ;  /* 0x000000010600788c */ /* 0x001fd2000bf06270 */
[----:B-1----:R-:W-:Y:S05]  /*0180*/  BRA.U !UP0, `(.L_x_0) ;  /* 0x0000000908787547 */ /* 0x002fea000b800000 */
[----:B------:R-:W-:Y:S01]  /*0190*/  UISETP.GE.U32.AND UP0, UPT, UR6, 0x8, UPT ;  /* 0x000000080600788c */ /* 0x000fe2000bf06070 */
[----:B------:R-:W-:Y:S01]  /*01a0*/  IMAD.MOV.U32 R3, RZ, RZ, RZ ;  /* 0x000000ffff037224 */ /* 0x000fe200078e00ff */
[----:B------:R-:W-:Y:S01]  /*01b0*/  ULEA.HI UR4, UR6, UR6, URZ, 0x1 ;  /* 0x0000000606047291 */ /* 0x000fe2000f8f08ff */
[----:B------:R-:W-:Y:S01]  /*01c0*/  MOV R0, RZ ;  /* 0x000000ff00007202 */ /* 0x000fe20000000f00 */
[----:B------:R-:W-:Y:S02]  /*01d0*/  ULOP3.LUT UR7, UR6, 0x7, URZ, 0xc0, !UPT ;  /* 0x0000000706077892 */ /* 0x000fe4000f8ec0ff */
[----:B------:R-:W-:Y:S02]  /*01e0*/  USHF.R.S32.HI UR4, URZ, 0x1, UR4 ;  /* 0x00000001ff047899 */ /* 0x000fe40008011404 */
[----:B------:R-:W-:-:S04]  /*01f0*/  UISETP.NE.AND UP1, UPT, UR7, URZ, UPT ;  /* 0x000000ff0700728c */ /* 0x000fc8000bf25270 */
[----:B------:R-:W-:Y:S01]  /*0200*/  VIADD R4, R2, -UR4 ;  /* 0x8000000402047c36 */ /* 0x000fe20008000000 */
[----:B------:R-:W-:Y:S06]  /*0210*/  BRA.U !UP0, `(.L_x_1) ;  /* 0x0000000508247547 */ /* 0x000fec000b800000 */
[----:B------:R-:W-:Y:S01]  /*0220*/  ULOP3.LUT UR4, UR6, 0x7ffffff8, URZ, 0xc0, !UPT ;  /* 0x7ffffff806047892 */ /* 0x000fe2000f8ec0ff */
[----:B------:R-:W-:Y:S01]  /*0230*/  MOV R7, RZ ;  /* 0x000000ff00077202 */ /* 0x000fe20000000f00 */
[----:B------:R-:W-:Y:S01]  /*0240*/  IMAD.MOV.U32 R0, RZ, RZ, RZ ;  /* 0x000000ffff007224 */ /* 0x000fe200078e00ff */
[----:B------:R-:W0:Y:S03]  /*0250*/  LDCU UR5, c[0x0][0x390] ;  /* 0x00007200ff0577ac */ /* 0x000e260008000800 */
[----:B------:R-:W-:-:S07]  /*0260*/  MOV R3, UR4 ;  /* 0x0000000400037c02 */ /* 0x000fce0008000f00 */
.L_x_2:
[----:B------:R-:W-:-:S05]  /*0270*/  IMAD.IADD R25, R4, 0x1, R7 ;  /* 0x0000000104197824 */ /* 0x000fca00078e0207 */
[----:B0-----:R-:W-:-:S04]  /*0280*/  ISETP.GE.AND P6, PT, R25, UR5, PT ;  /* 0x0000000519007c0c */ /* 0x001fc8000bfc6270 */
[----:B------:R-:W-:-:S13]  /*0290*/  ISETP.LT.OR P6, PT, R25, RZ, P6 ;  /* 0x000000ff1900720c */ /* 0x000fda00037c1670 */
[----:B------:R-:W0:Y:S02]  /*02a0*/  @!P6 LDC.64 R8, c[0x0][0x380] ;  /* 0x0000e000ff08eb82 */ /* 0x000e240000000a00 */
[----:B0-----:R-:W-:-:S05]  /*02b0*/  @!P6 IMAD.WIDE.U32 R8, R25, 0x4, R8 ;  /* 0x000000041908e825 */ /* 0x001fca00078e0008 */
[----:B------:R0:W2:Y:S01]  /*02c0*/  @!P6 LDG.E R11, desc[UR8][R8.64] ;  /* 0x00000008080be981 */ /* 0x0000a2000c1e1900 */
[----:B------:R-:W-:Y:S01]  /*02d0*/  IADD3 R15, PT, PT, R25, 0x1, RZ ;  /* 0x00000001190f7810 */ /* 0x000fe20007ffe0ff */
[----:B------:R-:W-:Y:S01]  /*02e0*/  IMAD.SHL.U32 R5, R7, 0x4, RZ ;  /* 0x0000000407057824 */ /* 0x000fe200078e00ff */
[C---:B------:R-:W-:Y:S01]  /*02f0*/  IADD3 R29, PT, PT, R25.reuse, 0x2, RZ ;  /* 0x00000002191d7810 */ /* 0x040fe20007ffe0ff */
[----:B------:R-:W-:Y:S01]  /*0300*/  VIADD R27, R25, 0x3 ;  /* 0x00000003191b7836 */ /* 0x000fe20000000000 */
[----:B------:R-:W-:Y:S01]  /*0310*/  ISETP.GE.AND P0, PT, R15, UR5, PT ;  /* 0x000000050f007c0c */ /* 0x000fe2000bf06270 */
[----:B------:R-:W2:Y:S01]  /*0320*/  @!P6 LDC R10, c[0x3][R5] ;  /* 0x00c00000050aeb82 */ /* 0x000ea20000000800 */
[----:B------:R-:W-:Y:S02]  /*0330*/  ISETP.GE.AND P1, PT, R29, UR5, PT ;  /* 0x000000051d007c0c */ /* 0x000fe4000bf26270 */
[----:B------:R-:W-:Y:S01]  /*0340*/  ISETP.LT.OR P0, PT, R15, RZ, P0 ;  /* 0x000000ff0f00720c */ /* 0x000fe20000701670 */
[C---:B0-----:R-:W-:Y:S01]  /*0350*/  VIADD R8, R25.reuse, 0x5 ;  /* 0x0000000519087836 */ /* 0x041fe20000000000 */
[----:B------:R-:W-:-:S02]  /*0360*/  IADD3 R6, PT, PT, R25, 0x4, RZ ;  /* 0x0000000419067810 */ /* 0x000fc40007ffe0ff */
[----:B------:R-:W-:Y:S02]  /*0370*/  ISETP.GE.AND P2, PT, R27, UR5, PT ;  /* 0x000000051b007c0c */ /* 0x000fe4000bf46270 */
[----:B------:R-:W-:Y:S02]  /*0380*/  ISETP.LT.OR P1, PT, R29, RZ, P1 ;  /* 0x000000ff1d00720c */ /* 0x000fe40000f21670 */
[----:B------:R-:W-:Y:S02]  /*0390*/  ISETP.GE.AND P3, PT, R6, UR5, PT ;  /* 0x0000000506007c0c */ /* 0x000fe4000bf66270 */
[----:B------:R-:W-:Y:S02]  /*03a0*/  ISETP.LT.OR P2, PT, R27, RZ, P2 ;  /* 0x000000ff1b00720c */ /* 0x000fe40001741670 */
[C---:B------:R-:W-:Y:S01]  /*03b0*/  IADD3 R9, PT, PT, R25.reuse, 0x6, RZ ;  /* 0x0000000619097810 */ /* 0x040fe20007ffe0ff */
[----:B------:R-:W0:Y:S01]  /*03c0*/  @!P0 LDC.64 R22, c[0x0][0x380] ;  /* 0x0000e000ff168b82 */ /* 0x000e220000000a00 */
[----:B------:R-:W-:Y:S01]  /*03d0*/  ISETP.GE.AND P5, PT, R8, UR5, PT ;  /* 0x0000000508007c0c */ /* 0x000fe2000bfa6270 */
[----:B------:R-:W-:Y:S01]  /*03e0*/  VIADD R25, R25, 0x7 ;  /* 0x0000000719197836 */ /* 0x000fe20000000000 */
[----:B------:R-:W-:-:S02]  /*03f0*/  ISETP.LT.OR P3, PT, R6, RZ, P3 ;  /* 0x000000ff0600720c */ /* 0x000fc40001f61670 */
[C---:B------:R-:W-:Y:S02]  /*0400*/  ISETP.GE.AND P4, PT, R9.reuse, UR5, PT ;  /* 0x0000000509007c0c */ /* 0x040fe4000bf86270 */
[----:B------:R-:W-:Y:S01]  /*0410*/  ISETP.LT.OR P5, PT, R8, RZ, P5 ;  /* 0x000000ff0800720c */ /* 0x000fe20002fa1670 */
[----:B------:R-:W1:Y:S01]  /*0420*/  @!P1 LDC.64 R20, c[0x0][0x380] ;  /* 0x0000e000ff149b82 */ /* 0x000e620000000a00 */
[----:B------:R-:W-:-:S07]  /*0430*/  ISETP.LT.OR P4, PT, R9, RZ, P4 ;  /* 0x000000ff0900720c */ /* 0x000fce0002781670 */
[----:B------:R-:W3:Y:S08]  /*0440*/  @!P2 LDC.64 R18, c[0x0][0x380] ;  /* 0x0000e000ff12ab82 */ /* 0x000ef00000000a00 */
[----:B------:R-:W4:Y:S01]  /*0450*/  @!P5 LDC.64 R12, c[0x0][0x380] ;  /* 0x0000e000ff0cdb82 */ /* 0x000f220000000a00 */
[----:B0-----:R-:W-:-:S06]  /*0460*/  @!P0 IMAD.WIDE.U32 R22, R15, 0x4, R22 ;  /* 0x000000040f168825 */ /* 0x001fcc00078e0016 */
[----:B------:R-:W5:Y:S01]  /*0470*/  @!P0 LDG.E R23, desc[UR8][R22.64] ;  /* 0x0000000816178981 */ /* 0x000f62000c1e1900 */
[----:B------:R-:W0:Y:S01]  /*0480*/  @!P4 LDC.64 R16, c[0x0][0x380] ;  /* 0x0000e000ff10cb82 */ /* 0x000e220000000a00 */
[----:B-1----:R-:W-:-:S06]  /*0490*/  @!P1 IMAD.WIDE.U32 R20, R29, 0x4, R20 ;  /* 0x000000041d149825 */ /* 0x002fcc00078e0014 */
[----:B------:R-:W5:Y:S01]  /*04a0*/  @!P1 LDG.E R21, desc[UR8][R20.64] ;  /* 0x0000000814159981 */ /* 0x000f62000c1e1900 */
[----:B---3--:R-:W-:-:S06]  /*04b0*/  @!P2 IMAD.WIDE.U32 R18, R27, 0x4, R18 ;  /* 0x000000041b12a825 */ /* 0x008fcc00078e0012 */
[----:B------:R1:W3:Y:S01]  /*04c0*/  @!P2 LDG.E R19, desc[UR8][R18.64] ;  /* 0x000000081213a981 */ /* 0x0002e2000c1e1900 */
[----:B----4-:R-:W-:-:S06]  /*04d0*/  @!P5 IMAD.WIDE.U32 R12, R8, 0x4, R12 ;  /* 0x00000004080cd825 */ /* 0x010fcc00078e000c */
[----:B------:R-:W4:Y:S01]  /*04e0*/  @!P5 LDG.E R13, desc[UR8][R12.64] ;  /* 0x000000080c0dd981 */ /* 0x000f22000c1e1900 */
[----:B0-----:R-:W-:-:S06]  /*04f0*/  @!P4 IMAD.WIDE.U32 R16, R9, 0x4, R16 ;  /* 0x000000040910c825 */ /* 0x001fcc00078e0010 */
[----:B------:R-:W4:Y:S01]  /*0500*/  @!P4 LDG.E R17, desc[UR8][R16.64] ;  /* 0x000000081011c981 */ /* 0x000f22000c1e1900 */
[----:B--2---:R-:W-:Y:S01]  /*0510*/  @!P6 IMAD R0, R11, R10, R0 ;  /* 0x0000000a0b00e224 */ /* 0x004fe200078e0200 */
[C---:B------:R-:W-:Y:S01]  /*0520*/  ISETP.GE.AND P6, PT, R25.reuse, UR5, PT ;  /* 0x0000000519007c0c */ /* 0x040fe2000bfc6270 */
[----:B------:R-:W0:Y:S03]  /*0530*/  @!P3 LDC.64 R10, c[0x0][0x380] ;  /* 0x0000e000ff0abb82 */ /* 0x000e260000000a00 */
[----:B------:R-:W-:-:S13]  /*0540*/  ISETP.LT.OR P6, PT, R25, RZ, P6 ;  /* 0x000000ff1900720c */ /* 0x000fda00037c1670 */
[----:B------:R-:W2:Y:S01]  /*0550*/  @!P6 LDC.64 R14, c[0x0][0x380] ;  /* 0x0000e000ff0eeb82 */ /* 0x000ea20000000a00 */
[----:B0-----:R-:W-:-:S06]  /*0560*/  @!P3 IMAD.WIDE.U32 R10, R6, 0x4, R10 ;  /* 0x00000004060ab825 */ /* 0x001fcc00078e000a */
[----:B------:R0:W4:Y:S01]  /*0570*/  @!P3 LDG.E R11, desc[UR8][R10.64] ;  /* 0x000000080a0bb981 */ /* 0x000122000c1e1900 */
[----:B--2---:R-:W-:-:S06]  /*0580*/  @!P6 IMAD.WIDE.U32 R14, R25, 0x4, R14 ;  /* 0x00000004190ee825 */ /* 0x004fcc00078e000e */
[----:B------:R-:W2:Y:S01]  /*0590*/  @!P6 LDG.E R15, desc[UR8][R14.64] ;  /* 0x000000080e0fe981 */ /* 0x000ea2000c1e1900 */
[----:B------:R-:W5:Y:S08]  /*05a0*/  @!P0 LDC R6, c[0x3][R5+0x4] ;  /* 0x00c0010005068b82 */ /* 0x000f700000000800 */
[----:B------:R-:W3:Y:S08]  /*05b0*/  @!P1 LDC R8, c[0x3][R5+0x8] ;  /* 0x00c0020005089b82 */ /* 0x000ef00000000800 */
[----:B------:R-:W3:Y:S08]  /*05c0*/  @!P2 LDC R9, c[0x3][R5+0xc] ;  /* 0x00c003000509ab82 */ /* 0x000ef00000000800 */
[----:B-1----:R-:W4:Y:S01]  /*05d0*/  @!P3 LDC R18, c[0x3][R5+0x10] ;  /* 0x00c004000512bb82 */ /* 0x002f220000000800 */
[----:B-----5:R-:W-:-:S07]  /*05e0*/  @!P0 IMAD R0, R23, R6, R0 ;  /* 0x0000000617008224 */ /* 0x020fce00078e0200 */
[----:B------:R-:W1:Y:S08]  /*05f0*/  @!P5 LDC R20, c[0x3][R5+0x14] ;  /* 0x00c005000514db82 */ /* 0x000e700000000800 */
[----:B0-----:R-:W0:Y:S01]  /*0600*/  @!P4 LDC R10, c[0x3][R5+0x18] ;  /* 0x00c00600050acb82 */ /* 0x001e220000000800 */
[----:B---3--:R-:W-:Y:S01]  /*0610*/  @!P1 IMAD R0, R21, R8, R0 ;  /* 0x0000000815009224 */ /* 0x008fe200078e0200 */
[----:B------:R-:W-:-:S06]  /*0620*/  IADD3 R7, PT, PT, R7, 0x8, RZ ;  /* 0x0000000807077810 */ /* 0x000fcc0007ffe0ff */
[----:B------:R-:W2:Y:S01]  /*0630*/  @!P6 LDC R6, c[0x3][R5+0x1c] ;  /* 0x00c007000506eb82 */ /* 0x000ea20000000800 */
[----:B------:R-:W-:Y:S01]  /*0640*/  @!P2 IMAD R0, R19, R9, R0 ;  /* 0x000000091300a224 */ /* 0x000fe200078e0200 */
[----:B------:R-:W-:-:S03]  /*0650*/  ISETP.NE.AND P0, PT, R7, R3, PT ;  /* 0x000000030700720c */ /* 0x000fc60003f05270 */
[----:B----4-:R-:W-:-:S04]  /*0660*/  @!P3 IMAD R0, R11, R18, R0 ;  /* 0x000000120b00b224 */ /* 0x010fc800078e0200 */
[----:B-1----:R-:W-:-:S04]  /*0670*/  @!P5 IMAD R0, R13, R20, R0 ;  /* 0x000000140d00d224 */ /* 0x002fc800078e0200 */
[----:B0-----:R-:W-:-:S04]  /*0680*/  @!P4 IMAD R0, R17, R10, R0 ;  /* 0x0000000a1100c224 */ /* 0x001fc800078e0200 */
[----:B--2---:R-:W-:Y:S01]  /*0690*/  @!P6 IMAD R0, R15, R6, R0 ;  /* 0x000000060f00e224 */ /* 0x004fe200078e0200 */
[----:B------:R-:W-:Y:S06]  /*06a0*/  @P0 BRA `(.L_x_2) ;  /* 0xfffffff800f00947 */ /* 0x000fec000383ffff */
.L_x_1:
[----:B------:R-:W-:Y:S05]  /*06b0*/  BRA.U !UP1, `(.L_x_0) ;  /* 0x00000005092c7547 */ /* 0x000fea000b800000 */
[----:B------:R-:W0:Y:S01]  /*06c0*/  LDCU UR4, c[0x0][0x394] ;  /* 0x00007280ff0477ac */ /* 0x000e220008000800 */
[----:B------:R-:W-:Y:S02]  /*06d0*/  UISETP.GE.U32.AND UP0, UPT, UR7, 0x4, UPT ;  /* 0x000000040700788c */ /* 0x000fe4000bf06070 */
[----:B0-----:R-:W-:-:S04]  /*06e0*/  ULOP3.LUT UR6, UR4, 0x3, URZ, 0xc0, !UPT ;  /* 0x0000000304067892 */ /* 0x001fc8000f8ec0ff */
[----:B------:R-:W-:-:S03]  /*06f0*/  UISETP.NE.AND UP1, UPT, UR6, URZ, UPT ;  /* 0x000000ff0600728c */ /* 0x000fc6000bf25270 */
[----:B------:R-:W-:Y:S08]  /*0700*/  BRA.U !UP0, `(.L_x_3) ;  /* 0x0000000108887547 */ /* 0x000ff0000b800000 */
[----:B------:R-:W-:-:S04]  /*0710*/  IMAD.IADD R5, R4, 0x1, R3 ;  /* 0x0000000104057824 */ /* 0x000fc800078e0203 */
[C---:B------:R-:W-:Y:S01]  /*0720*/  VIADD R17, R5.reuse, 0x2 ;  /* 0x0000000205117836 */ /* 0x040fe20000000000 */
[C---:B------:R-:W-:Y:S02]  /*0730*/  ISETP.GE.AND P0, PT, R5.reuse, UR5, PT ;  /* 0x0000000505007c0c */ /* 0x040fe4000bf06270 */
[C---:B------:R-:W-:Y:S02]  /*0740*/  IADD3 R15, PT, PT, R5.reuse, 0x1, RZ ;  /* 0x00000001050f7810 */ /* 0x040fe40007ffe0ff */
[----:B------:R-:W-:Y:S02]  /*0750*/  ISETP.LT.OR P0, PT, R5, RZ, P0 ;  /* 0x000000ff0500720c */ /* 0x000fe40000701670 */
[----:B------:R-:W-:Y:S02]  /*0760*/  ISETP.GE.AND P1, PT, R15, UR5, PT ;  /* 0x000000050f007c0c */ /* 0x000fe4000bf26270 */
[----:B------:R-:W-:Y:S02]  /*0770*/  IADD3 R19, PT, PT, R5, 0x3, RZ ;  /* 0x0000000305137810 */ /* 0x000fe40007ffe0ff */
[----:B------:R-:W-:-:S02]  /*0780*/  ISETP.GE.AND P2, PT, R17, UR5, PT ;  /* 0x0000000511007c0c */ /* 0x000fc4000bf46270 */
[----:B------:R-:W-:Y:S02]  /*0790*/  ISETP.LT.OR P1, PT, R15, RZ, P1 ;  /* 0x000000ff0f00720c */ /* 0x000fe40000f21670 */
[----:B------:R-:W-:Y:S02]  /*07a0*/  ISETP.GE.AND P3, PT, R19, UR5, PT ;  /* 0x0000000513007c0c */ /* 0x000fe4000bf66270 */
[----:B------:R-:W-:Y:S01]  /*07b0*/  ISETP.LT.OR P2, PT, R17, RZ, P2 ;  /* 0x000000ff1100720c */ /* 0x000fe20001741670 */
[----:B------:R-:W0:Y:S01]  /*07c0*/  @!P0 LDC.64 R10, c[0x0][0x380] ;  /* 0x0000e000ff0a8b82 */ /* 0x000e220000000a00 */
[----:B------:R-:W-:-:S07]  /*07d0*/  ISETP.LT.OR P3, PT, R19, RZ, P3 ;  /* 0x000000ff1300720c */ /* 0x000fce0001f61670 */
[----:B------:R-:W1:Y:S08]  /*07e0*/  @!P1 LDC.64 R12, c[0x0][0x380] ;  /* 0x0000e000ff0c9b82 */ /* 0x000e700000000a00 */
[----:B------:R-:W2:Y:S08]  /*07f0*/  @!P2 LDC.64 R8, c[0x0][0x380] ;  /* 0x0000e000ff08ab82 */ /* 0x000eb00000000a00 */
[----:B------:R-:W3:Y:S01]  /*0800*/  @!P3 LDC.64 R6, c[0x0][0x380] ;  /* 0x0000e000ff06bb82 */ /* 0x000ee20000000a00 */
[----:B0-----:R-:W-:-:S06]  /*0810*/  @!P0 IMAD.WIDE.U32 R10, R5, 0x4, R10 ;  /* 0x00000004050a8825 */ /* 0x001fcc00078e000a */
[----:B------:R-:W4:Y:S01]  /*0820*/  @!P0 LDG.E R11, desc[UR8][R10.64] ;  /* 0x000000080a0b8981 */ /* 0x000f22000c1e1900 */
[----:B-1----:R-:W-:-:S06]  /*0830*/  @!P1 IMAD.WIDE.U32 R12, R15, 0x4, R12 ;  /* 0x000000040f0c9825 */ /* 0x002fcc00078e000c */
[----:B------:R-:W5:Y:S01]  /*0840*/  @!P1 LDG.E R13, desc[UR8][R12.64] ;  /* 0x000000080c0d9981 */ /* 0x000f62000c1e1900 */
[----:B--2---:R-:W-:-:S06]  /*0850*/  @!P2 IMAD.WIDE.U32 R8, R17, 0x4, R8 ;  /* 0x000000041108a825 */ /* 0x004fcc00078e0008 */
[----:B------:R-:W2:Y:S01]  /*0860*/  @!P2 LDG.E R9, desc[UR8][R8.64] ;  /* 0x000000080809a981 */ /* 0x000ea2000c1e1900 */
[----:B---3--:R-:W-:-:S06]  /*0870*/  @!P3 IMAD.WIDE.U32 R6, R19, 0x4, R6 ;  /* 0x000000041306b825 */ /* 0x008fcc00078e0006 */
[----:B------:R-:W3:Y:S01]  /*0880*/  @!P3 LDG.E R7, desc[UR8][R6.64] ;  /* 0x000000080607b981 */ /* 0x000ee2000c1e1900 */
[----:B------:R-:W-:-:S04]  /*0890*/  IMAD.SHL.U32 R5, R3, 0x4, RZ ;  /* 0x0000000403057824 */ /* 0x000fc800078e00ff */
[----:B------:R-:W4:Y:S08]  /*08a0*/  @!P0 LDC R14, c[0x3][R5] ;  /* 0x00c00000050e8b82 */ /* 0x000f300000000800 */
[----:B------:R-:W5:Y:S08]  /*08b0*/  @!P1 LDC R15, c[0x3][R5+0x4] ;  /* 0x00c00100050f9b82 */ /* 0x000f700000000800 */
[----:B------:R-:W2:Y:S08]  /*08c0*/  @!P2 LDC R16, c[0x3][R5+0x8] ;  /* 0x00c002000510ab82 */ /* 0x000eb00000000800 */
[----:B------:R-:W3:Y:S01]  /*08d0*/  @!P3 LDC R17, c[0x3][R5+0xc] ;  /* 0x00c003000511bb82 */ /* 0x000ee20000000800 */
[----:B------:R-:W-:Y:S01]  /*08e0*/  IADD3 R3, PT, PT, R3, 0x4, RZ ;  /* 0x0000000403037810 */ /* 0x000fe20007ffe0ff */
[----:B----4-:R-:W-:-:S04]  /*08f0*/  @!P0 IMAD R0, R11, R14, R0 ;  /* 0x0000000e0b008224 */ /* 0x010fc800078e0200 */
[----:B-----5:R-:W-:-:S04]  /*0900*/  @!P1 IMAD R0, R13, R15, R0 ;  /* 0x0000000f0d009224 */ /* 0x020fc800078e0200 */
[----:B--2---:R-:W-:-:S04]  /*0910*/  @!P2 IMAD R0, R9, R16, R0 ;  /* 0x000000100900a224 */ /* 0x004fc800078e0200 */
[----:B---3--:R-:W-:-:S07]  /*0920*/  @!P3 IMAD R0, R7, R17, R0 ;  /* 0x000000110700b224 */ /* 0x008fce00078e0200 */
.L_x_3:
[----:B------:R-:W-:Y:S05]  /*0930*/  BRA.U !UP1, `(.L_x_0) ;  /* 0x00000001098c7547 */ /* 0x000fea000b800000 */
[----:B------:R-:W-:Y:S02]  /*0940*/  UISETP.NE.AND UP0, UPT, UR6, 0x1, UPT ;  /* 0x000000010600788c */ /* 0x000fe4000bf05270 */
[----:B------:R-:W-:-:S04]  /*0950*/  ULOP3.LUT UR4, UR4, 0x1, URZ, 0xc0, !UPT ;  /* 0x0000000104047892 */ /* 0x000fc8000f8ec0ff */
[----:B------:R-:W-:-:S03]  /*0960*/  UISETP.NE.U32.AND UP1, UPT, UR4, 0x1, UPT ;  /* 0x000000010400788c */ /* 0x000fc6000bf25070 */
[----:B------:R-:W-:Y:S08]  /*0970*/  BRA.U !UP0, `(.L_x_4) ;  /* 0x0000000108487547 */ /* 0x000ff0000b800000 */
[----:B------:R-:W-:-:S05]  /*0980*/  IMAD.IADD R11, R4, 0x1, R3 ;  /* 0x00000001040b7824 */ /* 0x000fca00078e0203 */
[C---:B------:R-:W-:Y:S02]  /*0990*/  ISETP.GE.AND P0, PT, R11.reuse, UR5, PT ;  /* 0x000000050b007c0c */ /* 0x040fe4000bf06270 */
[C---:B------:R-:W-:Y:S02]  /*09a0*/  IADD3 R5, PT, PT, R11.reuse, 0x1, RZ ;  /* 0x000000010b057810 */ /* 0x040fe40007ffe0ff */
[----:B------:R-:W-:Y:S02]  /*09b0*/  ISETP.LT.OR P0, PT, R11, RZ, P0 ;  /* 0x000000ff0b00720c */ /* 0x000fe40000701670 */
[----:B------:R-:W-:-:S04]  /*09c0*/  ISETP.GE.AND P1, PT, R5, UR5, PT ;  /* 0x0000000505007c0c */ /* 0x000fc8000bf26270 */
[----:B------:R-:W-:-:S07]  /*09d0*/  ISETP.LT.OR P1, PT, R5, RZ, P1 ;  /* 0x000000ff0500720c */ /* 0x000fce0000f21670 */
[----:B------:R-:W0:Y:S08]  /*09e0*/  @!P0 LDC.64 R6, c[0x0][0x380] ;  /* 0x0000e000ff068b82 */ /* 0x000e300000000a00 */
[----:B------:R-:W1:Y:S01]  /*09f0*/  @!P1 LDC.64 R8, c[0x0][0x380] ;  /* 0x0000e000ff089b82 */ /* 0x000e620000000a00 */
[----:B0-----:R-:W-:-:S06]  /*0a00*/  @!P0 IMAD.WIDE.U32 R6, R11, 0x4, R6 ;  /* 0x000000040b068825 */ /* 0x001fcc00078e0006 */
[----:B------:R-:W2:Y:S01]  /*0a10*/  @!P0 LDG.E R7, desc[UR8][R6.64] ;  /* 0x0000000806078981 */ /* 0x000ea2000c1e1900 */
[----:B-1----:R-:W-:-:S06]  /*0a20*/  @!P1 IMAD.WIDE.U32 R8, R5, 0x4, R8 ;  /* 0x0000000405089825 */ /* 0x002fcc00078e0008 */
[----:B------:R-:W3:Y:S01]  /*0a30*/  @!P1 LDG.E R9, desc[UR8][R8.64] ;  /* 0x0000000808099981 */ /* 0x000ee2000c1e1900 */
[----:B------:R-:W-:-:S04]  /*0a40*/  SHF.L.U32 R11, R3, 0x2, RZ ;  /* 0x00000002030b7819 */ /* 0x000fc800000006ff */
[----:B------:R-:W2:Y:S08]  /*0a50*/  @!P0 LDC R5, c[0x3][R11] ;  /* 0x00c000000b058b82 */ /* 0x000eb00000000800 */
[----:B------:R-:W3:Y:S01]  /*0a60*/  @!P1 LDC R10, c[0x3][R11+0x4] ;  /* 0x00c001000b0a9b82 */ /* 0x000ee20000000800 */
[----:B------:R-:W-:Y:S02]  /*0a70*/  VIADD R3, R3, 0x2 ;  /* 0x0000000203037836 */ /* 0x000fe40000000000 */
[----:B--2---:R-:W-:-:S04]  /*0a80*/  @!P0 IMAD R0, R7, R5, R0 ;  /* 0x0000000507008224 */ /* 0x004fc800078e0200 */
[----:B---3--:R-:W-:-:S07]  /*0a90*/  @!P1 IMAD R0, R9, R10, R0 ;  /* 0x0000000a09009224 */ /* 0x008fce00078e0200 */
.L_x_4:
[----:B------:R-:W-:Y:S05]  /*0aa0*/  BRA.U UP1, `(.L_x_0) ;  /* 0x0000000101307547 */ /* 0x000fea000b800000 */
[----:B------:R-:W-:Y:S01]  /*0ab0*/  IADD3 R7, PT, PT, R4, R3, RZ ;  /* 0x0000000304077210 */ /* 0x000fe20007ffe0ff */
[----:B------:R-:W-:Y:S03]  /*0ac0*/  BSSY.RECONVERGENT B0, `(.L_x_0) ;  /* 0x000000a000007945 */ /* 0x000fe60003800200 */
[----:B------:R-:W-:-:S04]  /*0ad0*/  ISETP.GE.AND P0, PT, R7, UR5, PT ;  /* 0x0000000507007c0c */ /* 0x000fc8000bf06270 */
[----:B------:R-:W-:-:S13]  /*0ae0*/  ISETP.LT.OR P0, PT, R7, RZ, P0 ;  /* 0x000000ff0700720c */ /* 0x000fda0000701670 */
[----:B------:R-:W-:Y:S05]  /*0af0*/  @P0 BRA `(.L_x_5) ;  /* 0x0000000000180947 */ /* 0x000fea0003800000 */
[----:B------:R-:W0:Y:S02]  /*0b00*/  LDC.64 R4, c[0x0][0x380] ;  /* 0x0000e000ff047b82 */ /* 0x000e240000000a00 */
[----:B0-----:R-:W-:-:S06]  /*0b10*/  IMAD.WIDE.U32 R4, R7, 0x4, R4 ;  /* 0x0000000407047825 */ /* 0x001fcc00078e0004 */
[----:B------:R-:W2:Y:S01]  /*0b20*/  LDG.E R5, desc[UR8][R4.64] ;  /* 0x0000000804057981 */ /* 0x000ea2000c1e1900 */
[----:B------:R-:W-:-:S06]  /*0b30*/  SHF.L.U32 R3, R3, 0x2, RZ ;  /* 0x0000000203037819 */ /* 0x000fcc00000006ff */
[----:B------:R-:W2:Y:S02]  /*0b40*/  LDC R3, c[0x3][R3] ;  /* 0x00c0000003037b82 */ /* 0x000ea40000000800 */
[----:B--2---:R-:W-:-:S07]  /*0b50*/  IMAD R0, R5, R3, R0 ;  /* 0x0000000305007224 */ /* 0x004fce00078e0200 */
.L_x_5:
[----:B------:R-:W-:Y:S05]  /*0b60*/  BSYNC.RECONVERGENT B0 ;  /* 0x0000000000007941 */ /* 0x000fea0003800200 */
.L_x_0:
[----:B------:R-:W0:Y:S02]  /*0b70*/  LDC.64 R4, c[0x0][0x388] ;  /* 0x0000e200ff047b82 */ /* 0x000e240000000a00 */
[----:B0-----:R-:W-:-:S05]  /*0b80*/  IMAD.WIDE R2, R2, 0x4, R4 ;  /* 0x0000000402027825 */ /* 0x001fca00078e0204 */
[----:B------:R-:W-:Y:S01]  /*0b90*/  STG.E desc[UR8][R2.64], R0 ;  /* 0x0000000002007986 */ /* 0x000fe2000c101908 */
[----:B------:R-:W-:Y:S05]  /*0ba0*/  EXIT ;  /* 0x000000000000794d */ /* 0x000fea0003800000 */
.L_x_6:
[----:B------:R-:W-:-:S00]  /*0bb0*/  BRA `(.L_x_6) ;  /* 0xfffffffc00fc7947 */ /* 0x000fc0000383ffff */
[----:B------:R-:W-:-:S00]  /*0bc0*/  NOP ;  /* 0x0000000000007918 */ /* 0x000fc00000000000 */
        /* <DEDUP_REMOVED lines=11> */
.L_x_7:


//--------------------- .nv.shared.reserved.0     --------------------------
	.section	.nv.shared.reserved.0,"aw",@nobits
	.weak		__nv_reservedSMEM_offset_0_alias
	.size		__nv_reservedSMEM_offset_0_alias, 0, 64
	.other		__nv_reservedSMEM_offset_0_alias,@"STO_CUDA_RESERVED_SHARED STV_DEFAULT"
__nv_reservedSMEM_offset_0_alias:
	.zero		0
	.zero		64


//--------------------- .nv.constant0._Z6conv1dPiS_ii --------------------------
	.section	.nv.constant0._Z6conv1dPiS_ii,"a",@progbits
	.sectionflags	@""
	.align	4
.nv.constant0._Z6conv1dPiS_ii:
	.zero		920


//--------------------- SYMBOLS --------------------------

	.type		.nv.reservedSmem.offset0,@object
	.size		.nv.reservedSmem.offset0,0x4
